//
// Generated by NVIDIA NVVM Compiler
//
// Compiler Build ID: CL-36424714
// Cuda compilation tools, release 13.0, V13.0.88
// Based on NVVM 20.0.0
//

.version 9.0
.target sm_100
.address_size 64

	// .globl	_Z13gpu_grayscaleiiPfS_
// _ZZ12gpu_gaussianiiPKfPfE8sh_block has been demoted
// _ZZ9gpu_sobeliiPKfPfE8sh_block has been demoted

.visible .entry _Z13gpu_grayscaleiiPfS_(
	.param .u32 _Z13gpu_grayscaleiiPfS__param_0,
	.param .u32 _Z13gpu_grayscaleiiPfS__param_1,
	.param .u64 .ptr .align 1 _Z13gpu_grayscaleiiPfS__param_2,
	.param .u64 .ptr .align 1 _Z13gpu_grayscaleiiPfS__param_3
)
{
	.reg .pred 	%p<4>;
	.reg .b32 	%r<15>;
	.reg .b32 	%f<7>;
	.reg .b64 	%rd<9>;

	ld.param.u32 	%r3, [_Z13gpu_grayscaleiiPfS__param_0];
	ld.param.u32 	%r4, [_Z13gpu_grayscaleiiPfS__param_1];
	ld.param.u64 	%rd1, [_Z13gpu_grayscaleiiPfS__param_2];
	ld.param.u64 	%rd2, [_Z13gpu_grayscaleiiPfS__param_3];
	mov.u32 	%r6, %tid.x;
	mov.u32 	%r7, %ntid.x;
	mov.u32 	%r8, %ctaid.x;
	mad.lo.s32 	%r1, %r7, %r8, %r6;
	mov.u32 	%r9, %tid.y;
	mov.u32 	%r10, %ntid.y;
	mov.u32 	%r11, %ctaid.y;
	mad.lo.s32 	%r12, %r10, %r11, %r9;
	setp.ge.u32 	%p1, %r1, %r3;
	setp.ge.u32 	%p2, %r12, %r4;
	or.pred  	%p3, %p1, %p2;
	@%p3 bra 	$L__BB0_2;
	cvta.to.global.u64 	%rd3, %rd1;
	cvta.to.global.u64 	%rd4, %rd2;
	mad.lo.s32 	%r13, %r3, %r12, %r1;
	mul.lo.s32 	%r14, %r13, 3;
	mul.wide.u32 	%rd5, %r14, 4;
	add.s64 	%rd6, %rd3, %rd5;
	ld.global.f32 	%f1, [%rd6];
	ld.global.f32 	%f2, [%rd6+4];
	mul.f32 	%f3, %f2, 0f3F371759;
	fma.rn.f32 	%f4, %f1, 0f3D93DD98, %f3;
	ld.global.f32 	%f5, [%rd6+8];
	fma.rn.f32 	%f6, %f5, 0f3E59B3D0, %f4;
	mul.wide.u32 	%rd7, %r13, 4;
	add.s64 	%rd8, %rd4, %rd7;
	st.global.f32 	[%rd8], %f6;
$L__BB0_2:
	ret;

}
	// .globl	_Z12gpu_gaussianiiPKfPf
.visible .entry _Z12gpu_gaussianiiPKfPf(
	.param .u32 _Z12gpu_gaussianiiPKfPf_param_0,
	.param .u32 _Z12gpu_gaussianiiPKfPf_param_1,
	.param .u64 .ptr .align 1 _Z12gpu_gaussianiiPKfPf_param_2,
	.param .u64 .ptr .align 1 _Z12gpu_gaussianiiPKfPf_param_3
)
{
	.reg .pred 	%p<8>;
	.reg .b32 	%r<26>;
	.reg .b32 	%f<20>;
	.reg .b64 	%rd<9>;
	// demoted variable
	.shared .align 4 .b8 _ZZ12gpu_gaussianiiPKfPfE8sh_block[1296];
	ld.param.u32 	%r7, [_Z12gpu_gaussianiiPKfPf_param_0];
	ld.param.u32 	%r9, [_Z12gpu_gaussianiiPKfPf_param_1];
	ld.param.u64 	%rd1, [_Z12gpu_gaussianiiPKfPf_param_2];
	ld.param.u64 	%rd2, [_Z12gpu_gaussianiiPKfPf_param_3];
	mov.u32 	%r1, %tid.x;
	mov.u32 	%r10, %ctaid.x;
	shl.b32 	%r11, %r10, 4;
	add.s32 	%r2, %r11, %r1;
	mov.u32 	%r3, %tid.y;
	mov.u32 	%r12, %ctaid.y;
	shl.b32 	%r13, %r12, 4;
	add.s32 	%r14, %r13, %r3;
	setp.ge.u32 	%p1, %r2, %r7;
	setp.ge.u32 	%p2, %r14, %r9;
	or.pred  	%p3, %p1, %p2;
	@%p3 bra 	$L__BB1_4;
	cvta.to.global.u64 	%rd3, %rd1;
	mad.lo.s32 	%r15, %r3, 18, %r1;
	mul.lo.s32 	%r5, %r14, %r7;
	add.s32 	%r16, %r5, %r2;
	mul.wide.u32 	%rd4, %r16, 4;
	add.s64 	%rd5, %rd3, %rd4;
	ld.global.f32 	%f1, [%rd5];
	shl.b32 	%r17, %r15, 2;
	mov.u32 	%r18, _ZZ12gpu_gaussianiiPKfPfE8sh_block;
	add.s32 	%r6, %r18, %r17;
	st.shared.f32 	[%r6], %f1;
	bar.sync 	0;
	or.b32  	%r19, %r1, %r3;
	and.b32  	%r20, %r19, 1008;
	setp.ne.s32 	%p4, %r20, 0;
	@%p4 bra 	$L__BB1_4;
	add.s32 	%r21, %r7, -2;
	setp.ge.u32 	%p5, %r2, %r21;
	add.s32 	%r22, %r9, -2;
	setp.ge.u32 	%p6, %r14, %r22;
	or.pred  	%p7, %p5, %p6;
	@%p7 bra 	$L__BB1_4;
	ld.shared.f32 	%f2, [%r6];
	fma.rn.f32 	%f3, %f2, 0f3D800000, 0f00000000;
	ld.shared.f32 	%f4, [%r6+4];
	fma.rn.f32 	%f5, %f4, 0f3E000000, %f3;
	ld.shared.f32 	%f6, [%r6+8];
	fma.rn.f32 	%f7, %f6, 0f3D800000, %f5;
	ld.shared.f32 	%f8, [%r6+72];
	fma.rn.f32 	%f9, %f8, 0f3E000000, %f7;
	ld.shared.f32 	%f10, [%r6+76];
	fma.rn.f32 	%f11, %f10, 0f3E800000, %f9;
	ld.shared.f32 	%f12, [%r6+80];
	fma.rn.f32 	%f13, %f12, 0f3E000000, %f11;
	ld.shared.f32 	%f14, [%r6+144];
	fma.rn.f32 	%f15, %f14, 0f3D800000, %f13;
	ld.shared.f32 	%f16, [%r6+148];
	fma.rn.f32 	%f17, %f16, 0f3E000000, %f15;
	ld.shared.f32 	%f18, [%r6+152];
	fma.rn.f32 	%f19, %f18, 0f3D800000, %f17;
	add.s32 	%r23, %r5, %r7;
	add.s32 	%r24, %r2, %r23;
	add.s32 	%r25, %r24, 1;
	cvta.to.global.u64 	%rd6, %rd2;
	mul.wide.u32 	%rd7, %r25, 4;
	add.s64 	%rd8, %rd6, %rd7;
	st.global.f32 	[%rd8], %f19;
$L__BB1_4:
	ret;

}
	// .globl	_Z9gpu_sobeliiPKfPf
.visible .entry _Z9gpu_sobeliiPKfPf(
	.param .u32 _Z9gpu_sobeliiPKfPf_param_0,
	.param .u32 _Z9gpu_sobeliiPKfPf_param_1,
	.param .u64 .ptr .align 1 _Z9gpu_sobeliiPKfPf_param_2,
	.param .u64 .ptr .align 1 _Z9gpu_sobeliiPKfPf_param_3
)
{
	.reg .pred 	%p<8>;
	.reg .b32 	%r<26>;
	.reg .b32 	%f<33>;
	.reg .b64 	%rd<9>;
	// demoted variable
	.shared .align 4 .b8 _ZZ9gpu_sobeliiPKfPfE8sh_block[1296];
	ld.param.u32 	%r7, [_Z9gpu_sobeliiPKfPf_param_0];
	ld.param.u32 	%r9, [_Z9gpu_sobeliiPKfPf_param_1];
	ld.param.u64 	%rd1, [_Z9gpu_sobeliiPKfPf_param_2];
	ld.param.u64 	%rd2, [_Z9gpu_sobeliiPKfPf_param_3];
	mov.u32 	%r1, %tid.x;
	mov.u32 	%r10, %ctaid.x;
	shl.b32 	%r11, %r10, 4;
	add.s32 	%r2, %r11, %r1;
	mov.u32 	%r3, %tid.y;
	mov.u32 	%r12, %ctaid.y;
	shl.b32 	%r13, %r12, 4;
	add.s32 	%r14, %r13, %r3;
	setp.ge.u32 	%p1, %r2, %r7;
	setp.ge.u32 	%p2, %r14, %r9;
	or.pred  	%p3, %p1, %p2;
	@%p3 bra 	$L__BB2_4;
	cvta.to.global.u64 	%rd3, %rd1;
	mad.lo.s32 	%r15, %r3, 18, %r1;
	mul.lo.s32 	%r5, %r14, %r7;
	add.s32 	%r16, %r5, %r2;
	mul.wide.u32 	%rd4, %r16, 4;
	add.s64 	%rd5, %rd3, %rd4;
	ld.global.f32 	%f1, [%rd5];
	shl.b32 	%r17, %r15, 2;
	mov.u32 	%r18, _ZZ9gpu_sobeliiPKfPfE8sh_block;
	add.s32 	%r6, %r18, %r17;
	st.shared.f32 	[%r6], %f1;
	bar.sync 	0;
	or.b32  	%r19, %r1, %r3;
	and.b32  	%r20, %r19, 1008;
	setp.ne.s32 	%p4, %r20, 0;
	@%p4 bra 	$L__BB2_4;
	add.s32 	%r21, %r7, -2;
	setp.ge.u32 	%p5, %r2, %r21;
	add.s32 	%r22, %r9, -2;
	setp.ge.u32 	%p6, %r14, %r22;
	or.pred  	%p7, %p5, %p6;
	@%p7 bra 	$L__BB2_4;
	ld.shared.f32 	%f2, [%r6];
	add.f32 	%f3, %f2, 0f00000000;
	ld.shared.f32 	%f4, [%r6+4];
	fma.rn.f32 	%f5, %f4, 0f00000000, %f3;
	ld.shared.f32 	%f6, [%r6+8];
	sub.f32 	%f7, %f5, %f6;
	ld.shared.f32 	%f8, [%r6+72];
	fma.rn.f32 	%f9, %f8, 0f40000000, %f7;
	ld.shared.f32 	%f10, [%r6+76];
	fma.rn.f32 	%f11, %f10, 0f00000000, %f9;
	ld.shared.f32 	%f12, [%r6+80];
	add.f32 	%f13, %f12, %f12;
	sub.f32 	%f14, %f11, %f13;
	ld.shared.f32 	%f15, [%r6+144];
	add.f32 	%f16, %f14, %f15;
	ld.shared.f32 	%f17, [%r6+148];
	fma.rn.f32 	%f18, %f17, 0f00000000, %f16;
	ld.shared.f32 	%f19, [%r6+152];
	sub.f32 	%f20, %f18, %f19;
	fma.rn.f32 	%f21, %f4, 0f40000000, %f3;
	add.f32 	%f22, %f21, %f6;
	fma.rn.f32 	%f23, %f8, 0f00000000, %f22;
	fma.rn.f32 	%f24, %f10, 0f00000000, %f23;
	fma.rn.f32 	%f25, %f12, 0f00000000, %f24;
	sub.f32 	%f26, %f25, %f15;
	add.f32 	%f27, %f17, %f17;
	sub.f32 	%f28, %f26, %f27;
	sub.f32 	%f29, %f28, %f19;
	mul.f32 	%f30, %f29, %f29;
	fma.rn.f32 	%f31, %f20, %f20, %f30;
	sqrt.rn.f32 	%f32, %f31;
	add.s32 	%r23, %r5, %r7;
	add.s32 	%r24, %r2, %r23;
	add.s32 	%r25, %r24, 1;
	cvta.to.global.u64 	%rd6, %rd2;
	mul.wide.u32 	%rd7, %r25, 4;
	add.s64 	%rd8, %rd6, %rd7;
	st.global.f32 	[%rd8], %f32;
$L__BB2_4:
	ret;

}


// ===== COMPILED SASS (sm_100) =====

	.target	sm_100

	.elftype	@"ET_EXEC"


//--------------------- .note.nv.tkinfo           --------------------------
	.section	.note.nv.tkinfo,"",@"SHT_NOTE"
	.sectionflags	@"SHF_NOTE_NV_TKINFO"
	.tkinfo
        /*0018*/ 	.word	0x00000002
        /*0030*/ 	.string	""
        /*0030*/ 	.string	"ptxas"
        /*0030*/ 	.string	"Cuda compilation tools, release 13.0, V13.0.88"
        /*0030*/ 	.string	"Build cuda_13.0.r13.0/compiler.36424714_0"
        /*0030*/ 	.string	"-arch sm_100 -m 64 "



//--------------------- .note.nv.cuinfo           --------------------------
	.section	.note.nv.cuinfo,"",@"SHT_NOTE"
	.sectionflags	@"SHF_NOTE_NV_CUINFO"
        /*0018*/ 	.short	0x0002
        /*001a*/ 	.short	0x0064
        /*001c*/ 	.short	0x0082
	.zero		2


//--------------------- .nv.info                  --------------------------
	.section	.nv.info,"",@"SHT_CUDA_INFO"
	.align	4


	//----- nvinfo : EIATTR_REGCOUNT
	.align		4
        /*0000*/ 	.byte	0x04, 0x2f
        /*0002*/ 	.short	(.L_1 - .L_0)
	.align		4
.L_0:
        /*0004*/ 	.word	index@(_Z13gpu_grayscaleiiPfS_)
        /*0008*/ 	.word	0x0000000e


	//----- nvinfo : EIATTR_FRAME_SIZE
	.align		4
.L_1:
        /*000c*/ 	.byte	0x04, 0x11
        /*000e*/ 	.short	(.L_3 - .L_2)
	.align		4
.L_2:
        /*0010*/ 	.word	index@(_Z13gpu_grayscaleiiPfS_)
        /*0014*/ 	.word	0x00000000


	//----- nvinfo : EIATTR_REGCOUNT
	.align		4
.L_3:
        /*0018*/ 	.byte	0x04, 0x2f
        /*001a*/ 	.short	(.L_5 - .L_4)
	.align		4
.L_4:
        /*001c*/ 	.word	index@(_Z12gpu_gaussianiiPKfPf)
        /*0020*/ 	.word	0x0000001a


	//----- nvinfo : EIATTR_FRAME_SIZE
	.align		4
.L_5:
        /*0024*/ 	.byte	0x04, 0x11
        /*0026*/ 	.short	(.L_7 - .L_6)
	.align		4
.L_6:
        /*0028*/ 	.word	index@(_Z12gpu_gaussianiiPKfPf)
        /*002c*/ 	.word	0x00000000


	//----- nvinfo : EIATTR_REGCOUNT
	.align		4
.L_7:
        /*0030*/ 	.byte	0x04, 0x2f
        /*0032*/ 	.short	(.L_9 - .L_8)
	.align		4
.L_8:
        /*0034*/ 	.word	index@(_Z9gpu_sobeliiPKfPf)
        /*0038*/ 	.word	0x00000016


	//----- nvinfo : EIATTR_FRAME_SIZE
	.align		4
.L_9:
        /*003c*/ 	.byte	0x04, 0x11
        /*003e*/ 	.short	(.L_11 - .L_10)
	.align		4
.L_10:
        /*0040*/ 	.word	index@($__internal_0_$__cuda_sm20_sqrt_rn_f32_slowpath)
        /*0044*/ 	.word	0x00000000


	//----- nvinfo : EIATTR_FRAME_SIZE
	.align		4
.L_11:
        /*0048*/ 	.byte	0x04, 0x11
        /*004a*/ 	.short	(.L_13 - .L_12)
	.align		4
.L_12:
        /*004c*/ 	.word	index@(_Z9gpu_sobeliiPKfPf)
        /*0050*/ 	.word	0x00000000


	//----- nvinfo : EIATTR_MIN_STACK_SIZE
	.align		4
.L_13:
        /*0054*/ 	.byte	0x04, 0x12
        /*0056*/ 	.short	(.L_15 - .L_14)
	.align		4
.L_14:
        /*0058*/ 	.word	index@(_Z9gpu_sobeliiPKfPf)
        /*005c*/ 	.word	0x00000000


	//----- nvinfo : EIATTR_MIN_STACK_SIZE
	.align		4
.L_15:
        /*0060*/ 	.byte	0x04, 0x12
        /*0062*/ 	.short	(.L_17 - .L_16)
	.align		4
.L_16:
        /*0064*/ 	.word	index@(_Z12gpu_gaussianiiPKfPf)
        /*0068*/ 	.word	0x00000000


	//----- nvinfo : EIATTR_MIN_STACK_SIZE
	.align		4
.L_17:
        /*006c*/ 	.byte	0x04, 0x12
        /*006e*/ 	.short	(.L_19 - .L_18)
	.align		4
.L_18:
        /*0070*/ 	.word	index@(_Z13gpu_grayscaleiiPfS_)
        /*0074*/ 	.word	0x00000000
.L_19:


//--------------------- .nv.compat                --------------------------
	.section	.nv.compat,"",@"SHT_CUDA_COMPAT_INFO"
	.align	4
        /*0000*/ 	.byte	0x02, 0x09, 0x00, 0x00, 0x02, 0x02, 0x01, 0x00, 0x02, 0x05, 0x05, 0x00, 0x03, 0x07, 0x01, 0x01
        /*0010*/ 	.byte	0x02, 0x03, 0x00, 0x00, 0x02, 0x06, 0x01, 0x00, 0x04, 0x0b, 0x08, 0x00, 0x01, 0x00, 0x00, 0x00
        /*0020*/ 	.byte	0x00, 0x00, 0x00, 0x00


//--------------------- .nv.info._Z9gpu_sobeliiPKfPf --------------------------
	.section	.nv.info._Z9gpu_sobeliiPKfPf,"",@"SHT_CUDA_INFO"
	.sectionflags	@""
	.align	4


	//----- nvinfo : EIATTR_CUDA_API_VERSION
	.align		4
        /*0000*/ 	.byte	0x04, 0x37
        /*0002*/ 	.short	(.L_21 - .L_20)
.L_20:
        /*0004*/ 	.word	0x00000082


	//----- nvinfo : EIATTR_KPARAM_INFO
	.align		4
.L_21:
        /*0008*/ 	.byte	0x04, 0x17
        /*000a*/ 	.short	(.L_23 - .L_22)
.L_22:
        /*000c*/ 	.word	0x00000000
        /*0010*/ 	.short	0x0003
        /*0012*/ 	.short	0x0010
        /*0014*/ 	.byte	0x00, 0xf5, 0x21, 0x00


	//----- nvinfo : EIATTR_KPARAM_INFO
	.align		4
.L_23:
        /*0018*/ 	.byte	0x04, 0x17
        /*001a*/ 	.short	(.L_25 - .L_24)
.L_24:
        /*001c*/ 	.word	0x00000000
        /*0020*/ 	.short	0x0002
        /*0022*/ 	.short	0x0008
        /*0024*/ 	.byte	0x00, 0xf5, 0x21, 0x00


	//----- nvinfo : EIATTR_KPARAM_INFO
	.align		4
.L_25:
        /*0028*/ 	.byte	0x04, 0x17
        /*002a*/ 	.short	(.L_27 - .L_26)
.L_26:
        /*002c*/ 	.word	0x00000000
        /*0030*/ 	.short	0x0001
        /*0032*/ 	.short	0x0004
        /*0034*/ 	.byte	0x00, 0xf0, 0x11, 0x00


	//----- nvinfo : EIATTR_KPARAM_INFO
	.align		4
.L_27:
        /*0038*/ 	.byte	0x04, 0x17
        /*003a*/ 	.short	(.L_29 - .L_28)
.L_28:
        /*003c*/ 	.word	0x00000000
        /*0040*/ 	.short	0x0000
        /*0042*/ 	.short	0x0000
        /*0044*/ 	.byte	0x00, 0xf0, 0x11, 0x00


	//----- nvinfo : EIATTR_SPARSE_MMA_MASK
	.align		4
.L_29:
        /*0048*/ 	.byte	0x03, 0x50
        /*004a*/ 	.short	0x0000


	//----- nvinfo : EIATTR_MAXREG_COUNT
	.align		4
        /*004c*/ 	.byte	0x03, 0x1b
        /*004e*/ 	.short	0x00ff


	//----- nvinfo : EIATTR_NUM_BARRIERS
	.align		4
        /*0050*/ 	.byte	0x02, 0x4c
        /*0052*/ 	.byte	0x01
	.zero		1


	//----- nvinfo : EIATTR_MERCURY_ISA_VERSION
	.align		4
        /*0054*/ 	.byte	0x03, 0x5f
        /*0056*/ 	.short	0x0101


	//----- nvinfo : EIATTR_VRC_CTA_INIT_COUNT
	.align		4
        /*0058*/ 	.byte	0x02, 0x4a
	.zero		1
	.zero		1


	//----- nvinfo : EIATTR_EXIT_INSTR_OFFSETS
	.align		4
        /*005c*/ 	.byte	0x04, 0x1c
        /*005e*/ 	.short	(.L_31 - .L_30)


	//   ....[0]....
.L_30:
        /*0060*/ 	.word	0x000000a0


	//   ....[1]....
        /*0064*/ 	.word	0x00000180


	//   ....[2]....
        /*0068*/ 	.word	0x000001d0


	//   ....[3]....
        /*006c*/ 	.word	0x000004f0


	//----- nvinfo : EIATTR_CRS_STACK_SIZE
	.align		4
.L_31:
        /*0070*/ 	.byte	0x04, 0x1e
        /*0072*/ 	.short	(.L_33 - .L_32)
.L_32:
        /*0074*/ 	.word	0x00000000


	//----- nvinfo : EIATTR_CBANK_PARAM_SIZE
	.align		4
.L_33:
        /*0078*/ 	.byte	0x03, 0x19
        /*007a*/ 	.short	0x0018


	//----- nvinfo : EIATTR_PARAM_CBANK
	.align		4
        /*007c*/ 	.byte	0x04, 0x0a
        /*007e*/ 	.short	(.L_35 - .L_34)
	.align		4
.L_34:
        /*0080*/ 	.word	index@(.nv.constant0._Z9gpu_sobeliiPKfPf)
        /*0084*/ 	.short	0x0380
        /*0086*/ 	.short	0x0018


	//----- nvinfo : EIATTR_SW_WAR
	.align		4
.L_35:
        /*0088*/ 	.byte	0x04, 0x36
        /*008a*/ 	.short	(.L_37 - .L_36)
.L_36:
        /*008c*/ 	.word	0x00000008
.L_37:


//--------------------- .nv.info._Z12gpu_gaussianiiPKfPf --------------------------
	.section	.nv.info._Z12gpu_gaussianiiPKfPf,"",@"SHT_CUDA_INFO"
	.sectionflags	@""
	.align	4


	//----- nvinfo : EIATTR_CUDA_API_VERSION
	.align		4
        /*0000*/ 	.byte	0x04, 0x37
        /*0002*/ 	.short	(.L_39 - .L_38)
.L_38:
        /*0004*/ 	.word	0x00000082


	//----- nvinfo : EIATTR_KPARAM_INFO
	.align		4
.L_39:
        /*0008*/ 	.byte	0x04, 0x17
        /*000a*/ 	.short	(.L_41 - .L_40)
.L_40:
        /*000c*/ 	.word	0x00000000
        /*0010*/ 	.short	0x0003
        /*0012*/ 	.short	0x0010
        /*0014*/ 	.byte	0x00, 0xf5, 0x21, 0x00


	//----- nvinfo : EIATTR_KPARAM_INFO
	.align		4
.L_41:
        /*0018*/ 	.byte	0x04, 0x17
        /*001a*/ 	.short	(.L_43 - .L_42)
.L_42:
        /*001c*/ 	.word	0x00000000
        /*0020*/ 	.short	0x0002
        /*0022*/ 	.short	0x0008
        /*0024*/ 	.byte	0x00, 0xf5, 0x21, 0x00


	//----- nvinfo : EIATTR_KPARAM_INFO
	.align		4
.L_43:
        /*0028*/ 	.byte	0x04, 0x17
        /*002a*/ 	.short	(.L_45 - .L_44)
.L_44:
        /*002c*/ 	.word	0x00000000
        /*0030*/ 	.short	0x0001
        /*0032*/ 	.short	0x0004
        /*0034*/ 	.byte	0x00, 0xf0, 0x11, 0x00


	//----- nvinfo : EIATTR_KPARAM_INFO
	.align		4
.L_45:
        /*0038*/ 	.byte	0x04, 0x17
        /*003a*/ 	.short	(.L_47 - .L_46)
.L_46:
        /*003c*/ 	.word	0x00000000
        /*0040*/ 	.short	0x0000
        /*0042*/ 	.short	0x0000
        /*0044*/ 	.byte	0x00, 0xf0, 0x11, 0x00


	//----- nvinfo : EIATTR_SPARSE_MMA_MASK
	.align		4
.L_47:
        /*0048*/ 	.byte	0x03, 0x50
        /*004a*/ 	.short	0x0000


	//----- nvinfo : EIATTR_MAXREG_COUNT
	.align		4
        /*004c*/ 	.byte	0x03, 0x1b
        /*004e*/ 	.short	0x00ff


	//----- nvinfo : EIATTR_NUM_BARRIERS
	.align		4
        /*0050*/ 	.byte	0x02, 0x4c
        /*0052*/ 	.byte	0x01
	.zero		1


	//----- nvinfo : EIATTR_MERCURY_ISA_VERSION
	.align		4
        /*0054*/ 	.byte	0x03, 0x5f
        /*0056*/ 	.short	0x0101


	//----- nvinfo : EIATTR_VRC_CTA_INIT_COUNT
	.align		4
        /*0058*/ 	.byte	0x02, 0x4a
	.zero		1
	.zero		1


	//----- nvinfo : EIATTR_EXIT_INSTR_OFFSETS
	.align		4
        /*005c*/ 	.byte	0x04, 0x1c
        /*005e*/ 	.short	(.L_49 - .L_48)


	//   ....[0]....
.L_48:
        /*0060*/ 	.word	0x000000a0


	//   ....[1]....
        /*0064*/ 	.word	0x00000180


	//   ....[2]....
        /*0068*/ 	.word	0x000001d0


	//   ....[3]....
        /*006c*/ 	.word	0x00000350


	//----- nvinfo : EIATTR_CBANK_PARAM_SIZE
	.align		4
.L_49:
        /*0070*/ 	.byte	0x03, 0x19
        /*0072*/ 	.short	0x0018


	//----- nvinfo : EIATTR_PARAM_CBANK
	.align		4
        /*0074*/ 	.byte	0x04, 0x0a
        /*0076*/ 	.short	(.L_51 - .L_50)
	.align		4
.L_50:
        /*0078*/ 	.word	index@(.nv.constant0._Z12gpu_gaussianiiPKfPf)
        /*007c*/ 	.short	0x0380
        /*007e*/ 	.short	0x0018


	//----- nvinfo : EIATTR_SW_WAR
	.align		4
.L_51:
        /*0080*/ 	.byte	0x04, 0x36
        /*0082*/ 	.short	(.L_53 - .L_52)
.L_52:
        /*0084*/ 	.word	0x00000008
.L_53:


//--------------------- .nv.info._Z13gpu_grayscaleiiPfS_ --------------------------
	.section	.nv.info._Z13gpu_grayscaleiiPfS_,"",@"SHT_CUDA_INFO"
	.sectionflags	@""
	.align	4


	//----- nvinfo : EIATTR_CUDA_API_VERSION
	.align		4
        /*0000*/ 	.byte	0x04, 0x37
        /*0002*/ 	.short	(.L_55 - .L_54)
.L_54:
        /*0004*/ 	.word	0x00000082


	//----- nvinfo : EIATTR_KPARAM_INFO
	.align		4
.L_55:
        /*0008*/ 	.byte	0x04, 0x17
        /*000a*/ 	.short	(.L_57 - .L_56)
.L_56:
        /*000c*/ 	.word	0x00000000
        /*0010*/ 	.short	0x0003
        /*0012*/ 	.short	0x0010
        /*0014*/ 	.byte	0x00, 0xf5, 0x21, 0x00


	//----- nvinfo : EIATTR_KPARAM_INFO
	.align		4
.L_57:
        /*0018*/ 	.byte	0x04, 0x17
        /*001a*/ 	.short	(.L_59 - .L_58)
.L_58:
        /*001c*/ 	.word	0x00000000
        /*0020*/ 	.short	0x0002
        /*0022*/ 	.short	0x0008
        /*0024*/ 	.byte	0x00, 0xf5, 0x21, 0x00


	//----- nvinfo : EIATTR_KPARAM_INFO
	.align		4
.L_59:
        /*0028*/ 	.byte	0x04, 0x17
        /*002a*/ 	.short	(.L_61 - .L_60)
.L_60:
        /*002c*/ 	.word	0x00000000
        /*0030*/ 	.short	0x0001
        /*0032*/ 	.short	0x0004
        /*0034*/ 	.byte	0x00, 0xf0, 0x11, 0x00


	//----- nvinfo : EIATTR_KPARAM_INFO
	.align		4
.L_61:
        /*0038*/ 	.byte	0x04, 0x17
        /*003a*/ 	.short	(.L_63 - .L_62)
.L_62:
        /*003c*/ 	.word	0x00000000
        /*0040*/ 	.short	0x0000
        /*0042*/ 	.short	0x0000
        /*0044*/ 	.byte	0x00, 0xf0, 0x11, 0x00


	//----- nvinfo : EIATTR_SPARSE_MMA_MASK
	.align		4
.L_63:
        /*0048*/ 	.byte	0x03, 0x50
        /*004a*/ 	.short	0x0000


	//----- nvinfo : EIATTR_MAXREG_COUNT
	.align		4
        /*004c*/ 	.byte	0x03, 0x1b
        /*004e*/ 	.short	0x00ff


	//----- nvinfo : EIATTR_MERCURY_ISA_VERSION
	.align		4
        /*0050*/ 	.byte	0x03, 0x5f
        /*0052*/ 	.short	0x0101


	//----- nvinfo : EIATTR_VRC_CTA_INIT_COUNT
	.align		4
        /*0054*/ 	.byte	0x02, 0x4a
	.zero		1
	.zero		1


	//----- nvinfo : EIATTR_EXIT_INSTR_OFFSETS
	.align		4
        /*0058*/ 	.byte	0x04, 0x1c
        /*005a*/ 	.short	(.L_65 - .L_64)


	//   ....[0]....
.L_64:
        /*005c*/ 	.word	0x000000c0


	//   ....[1]....
        /*0060*/ 	.word	0x000001b0


	//----- nvinfo : EIATTR_CBANK_PARAM_SIZE
	.align		4
.L_65:
        /*0064*/ 	.byte	0x03, 0x19
        /*0066*/ 	.short	0x0018


	//----- nvinfo : EIATTR_PARAM_CBANK
	.align		4
        /*0068*/ 	.byte	0x04, 0x0a
        /*006a*/ 	.short	(.L_67 - .L_66)
	.align		4
.L_66:
        /*006c*/ 	.word	index@(.nv.constant0._Z13gpu_grayscaleiiPfS_)
        /*0070*/ 	.short	0x0380
        /*0072*/ 	.short	0x0018


	//----- nvinfo : EIATTR_SW_WAR
	.align		4
.L_67:
        /*0074*/ 	.byte	0x04, 0x36
        /*0076*/ 	.short	(.L_69 - .L_68)
.L_68:
        /*0078*/ 	.word	0x00000008
.L_69:


//--------------------- .nv.callgraph             --------------------------
	.section	.nv.callgraph,"",@"SHT_CUDA_CALLGRAPH"
	.align	4
	.sectionentsize	8
	.align		4
        /*0000*/ 	.word	0x00000000
	.align		4
        /*0004*/ 	.word	0xffffffff
	.align		4
        /*0008*/ 	.word	0x00000000
	.align		4
        /*000c*/ 	.word	0xfffffffe
	.align		4
        /*0010*/ 	.word	0x00000000
	.align		4
        /*0014*/ 	.word	0xfffffffd
	.align		4
        /*0018*/ 	.word	0x00000000
	.align		4
        /*001c*/ 	.word	0xfffffffc


//--------------------- .text._Z9gpu_sobeliiPKfPf --------------------------
	.section	.text._Z9gpu_sobeliiPKfPf,"ax",@progbits
	.align	128
        .global         _Z9gpu_sobeliiPKfPf
        .type           _Z9gpu_sobeliiPKfPf,@function
        .size           _Z9gpu_sobeliiPKfPf,(.L_x_7 - _Z9gpu_sobeliiPKfPf)
        .other          _Z9gpu_sobeliiPKfPf,@"STO_CUDA_ENTRY STV_DEFAULT"
_Z9gpu_sobeliiPKfPf:
.text._Z9gpu_sobeliiPKfPf:
[----:B------:R-:W-:Y:S01]  /*0000*/  LDC R1, c[0x0][0x37c] ;  /* 0x0000df00ff017b82 */ /* 0x000fe20000000800 */
[----:B------:R-:W0:Y:S01]  /*0010*/  S2R R9, SR_TID.Y ;  /* 0x0000000000097919 */ /* 0x000e220000002200 */
[----:B------:R-:W1:Y:S01]  /*0020*/  LDCU.64 UR8, c[0x0][0x380] ;  /* 0x00007000ff0877ac */ /* 0x000e620008000a00 */
[----:B------:R-:W0:Y:S01]  /*0030*/  S2R R2, SR_CTAID.Y ;  /* 0x0000000000027919 */ /* 0x000e220000002600 */
[----:B------:R-:W2:Y:S01]  /*0040*/  S2R R6, SR_TID.X ;  /* 0x0000000000067919 */ /* 0x000ea20000002100 */
[----:B------:R-:W2:Y:S01]  /*0050*/  S2R R3, SR_CTAID.X ;  /* 0x0000000000037919 */ /* 0x000ea20000002500 */
[----:B0-----:R-:W-:-:S04]  /*0060*/  LEA R2, R2, R9, 0x4 ;  /* 0x0000000902027211 */ /* 0x001fc800078e20ff */
[----:B-1----:R-:W-:Y:S02]  /*0070*/  ISETP.GE.U32.AND P0, PT, R2, UR9, PT ;  /* 0x0000000902007c0c */ /* 0x002fe4000bf06070 */
[----:B--2---:R-:W-:-:S04]  /*0080*/  LEA R3, R3, R6, 0x4 ;  /* 0x0000000603037211 */ /* 0x004fc800078e20ff */
[----:B------:R-:W-:-:S13]  /*0090*/  ISETP.GE.U32.OR P0, PT, R3, UR8, P0 ;  /* 0x0000000803007c0c */ /* 0x000fda0008706470 */
[----:B------:R-:W-:Y:S05]  /*00a0*/  @P0 EXIT ;  /* 0x000000000000094d */ /* 0x000fea0003800000 */
[----:B------:R-:W0:Y:S01]  /*00b0*/  LDC.64 R4, c[0x0][0x388] ;  /* 0x0000e200ff047b82 */ /* 0x000e220000000a00 */
[----:B------:R-:W1:Y:S01]  /*00c0*/  LDCU.64 UR6, c[0x0][0x358] ;  /* 0x00006b00ff0677ac */ /* 0x000e620008000a00 */
[----:B------:R-:W-:-:S04]  /*00d0*/  IMAD R7, R2, UR8, R3 ;  /* 0x0000000802077c24 */ /* 0x000fc8000f8e0203 */
[----:B0-----:R-:W-:-:S06]  /*00e0*/  IMAD.WIDE.U32 R4, R7, 0x4, R4 ;  /* 0x0000000407047825 */ /* 0x001fcc00078e0004 */
[----:B-1----:R-:W2:Y:S01]  /*00f0*/  LDG.E R4, desc[UR6][R4.64] ;  /* 0x0000000604047981 */ /* 0x002ea2000c1e1900 */
[----:B------:R-:W0:Y:S01]  /*0100*/  S2UR UR5, SR_CgaCtaId ;  /* 0x00000000000579c3 */ /* 0x000e220000008800 */
[----:B------:R-:W-:Y:S01]  /*0110*/  UMOV UR4, 0x400 ;  /* 0x0000040000047882 */ /* 0x000fe20000000000 */
[----:B------:R-:W-:Y:S01]  /*0120*/  IMAD R0, R9, 0x12, R6 ;  /* 0x0000001209007824 */ /* 0x000fe200078e0206 */
[----:B------:R-:W-:Y:S01]  /*0130*/  LOP3.LUT P0, RZ, R6, 0x3f0, R9, 0xc8, !PT ;  /* 0x000003f006ff7812 */ /* 0x000fe2000780c809 */
[----:B0-----:R-:W-:-:S06]  /*0140*/  ULEA UR4, UR5, UR4, 0x18 ;  /* 0x0000000405047291 */ /* 0x001fcc000f8ec0ff */
[----:B------:R-:W-:-:S05]  /*0150*/  LEA R7, R0, UR4, 0x2 ;  /* 0x0000000400077c11 */ /* 0x000fca000f8e10ff */
[----:B--2---:R0:W-:Y:S01]  /*0160*/  STS [R7], R4 ;  /* 0x0000000407007388 */ /* 0x0041e20000000800 */
[----:B------:R-:W-:Y:S06]  /*0170*/  BAR.SYNC.DEFER_BLOCKING 0x0 ;  /* 0x0000000000007b1d */ /* 0x000fec0000010000 */
[----:B------:R-:W-:Y:S05]  /*0180*/  @P0 EXIT ;  /* 0x000000000000094d */ /* 0x000fea0003800000 */
[----:B------:R-:W-:Y:S02]  /*0190*/  UIADD3 UR5, UPT, UPT, UR9, -0x2, URZ ;  /* 0xfffffffe09057890 */ /* 0x000fe4000fffe0ff */
[----:B------:R-:W-:-:S04]  /*01a0*/  UIADD3 UR4, UPT, UPT, UR8, -0x2, URZ ;  /* 0xfffffffe08047890 */ /* 0x000fc8000fffe0ff */
[----:B------:R-:W-:-:S04]  /*01b0*/  ISETP.GE.U32.AND P0, PT, R2, UR5, PT ;  /* 0x0000000502007c0c */ /* 0x000fc8000bf06070 */
[----:B------:R-:W-:-:S13]  /*01c0*/  ISETP.GE.U32.OR P0, PT, R3, UR4, P0 ;  /* 0x0000000403007c0c */ /* 0x000fda0008706470 */
[----:B------:R-:W-:Y:S05]  /*01d0*/  @P0 EXIT ;  /* 0x000000000000094d */ /* 0x000fea0003800000 */
[----:B------:R-:W1:Y:S01]  /*01e0*/  LDS R0, [R7] ;  /* 0x0000000007007984 */ /* 0x000e620000000800 */
[----:B------:R-:W-:Y:S03]  /*01f0*/  BSSY.RECONVERGENT B0, `(.L_x_0) ;  /* 0x0000029000007945 */ /* 0x000fe60003800200 */
[----:B------:R-:W2:Y:S04]  /*0200*/  LDS R5, [R7+0x4] ;  /* 0x0000040007057984 */ /* 0x000ea80000000800 */
[----:B------:R-:W3:Y:S04]  /*0210*/  LDS R9, [R7+0x8] ;  /* 0x0000080007097984 */ /* 0x000ee80000000800 */
[----:B------:R-:W4:Y:S04]  /*0220*/  LDS R11, [R7+0x48] ;  /* 0x00004800070b7984 */ /* 0x000f280000000800 */
[----:B------:R-:W5:Y:S04]  /*0230*/  LDS R13, [R7+0x4c] ;  /* 0x00004c00070d7984 */ /* 0x000f680000000800 */
[----:B0-----:R-:W0:Y:S04]  /*0240*/  LDS R4, [R7+0x50] ;  /* 0x0000500007047984 */ /* 0x001e280000000800 */
[----:B------:R-:W0:Y:S04]  /*0250*/  LDS R17, [R7+0x94] ;  /* 0x0000940007117984 */ /* 0x000e280000000800 */
[----:B------:R-:W0:Y:S04]  /*0260*/  LDS R15, [R7+0x90] ;  /* 0x00009000070f7984 */ /* 0x000e280000000800 */
[----:B------:R-:W0:Y:S01]  /*0270*/  LDS R19, [R7+0x98] ;  /* 0x0000980007137984 */ /* 0x000e220000000800 */
[----:B-1----:R-:W-:-:S04]  /*0280*/  FADD R0, RZ, R0 ;  /* 0x00000000ff007221 */ /* 0x002fc80000000000 */
[--C-:B--2---:R-:W-:Y:S01]  /*0290*/  FFMA R6, R5, 2, R0.reuse ;  /* 0x4000000005067823 */ /* 0x104fe20000000000 */
[----:B------:R-:W-:-:S03]  /*02a0*/  FFMA R0, RZ, R5, R0 ;  /* 0x00000005ff007223 */ /* 0x000fc60000000000 */
[----:B---3--:R-:W-:Y:S01]  /*02b0*/  FADD R6, R9, R6 ;  /* 0x0000000609067221 */ /* 0x008fe20000000000 */
[----:B------:R-:W-:-:S03]  /*02c0*/  FADD R0, R0, -R9 ;  /* 0x8000000900007221 */ /* 0x000fc60000000000 */
[----:B----4-:R-:W-:Y:S01]  /*02d0*/  FFMA R6, RZ, R11, R6 ;  /* 0x0000000bff067223 */ /* 0x010fe20000000006 */
[----:B------:R-:W-:-:S03]  /*02e0*/  FFMA R0, R11, 2, R0 ;  /* 0x400000000b007823 */ /* 0x000fc60000000000 */
[-C--:B-----5:R-:W-:Y:S01]  /*02f0*/  FFMA R9, RZ, R13.reuse, R6 ;  /* 0x0000000dff097223 */ /* 0x0a0fe20000000006 */
[----:B------:R-:W-:Y:S01]  /*0300*/  FFMA R0, RZ, R13, R0 ;  /* 0x0000000dff007223 */ /* 0x000fe20000000000 */
[----:B0-----:R-:W-:Y:S02]  /*0310*/  FADD R5, R4, R4 ;  /* 0x0000000404057221 */ /* 0x001fe40000000000 */
[----:B------:R-:W-:Y:S02]  /*0320*/  FFMA R4, RZ, R4, R9 ;  /* 0x00000004ff047223 */ /* 0x000fe40000000009 */
[----:B------:R-:W-:Y:S01]  /*0330*/  FADD R0, R0, -R5 ;  /* 0x8000000500007221 */ /* 0x000fe20000000000 */
[----:B------:R-:W-:Y:S01]  /*0340*/  FADD R5, R17, R17 ;  /* 0x0000001111057221 */ /* 0x000fe20000000000 */
[----:B------:R-:W-:Y:S02]  /*0350*/  FADD R4, -R15, R4 ;  /* 0x000000040f047221 */ /* 0x000fe40000000100 */
[----:B------:R-:W-:-:S02]  /*0360*/  FADD R0, R0, R15 ;  /* 0x0000000f00007221 */ /* 0x000fc40000000000 */
[----:B------:R-:W-:Y:S02]  /*0370*/  FADD R4, R4, -R5 ;  /* 0x8000000504047221 */ /* 0x000fe40000000000 */
[----:B------:R-:W-:Y:S02]  /*0380*/  FFMA R0, RZ, R17, R0 ;  /* 0x00000011ff007223 */ /* 0x000fe40000000000 */
[----:B------:R-:W-:Y:S02]  /*0390*/  FADD R4, -R19, R4 ;  /* 0x0000000413047221 */ /* 0x000fe40000000100 */
[----:B------:R-:W-:Y:S02]  /*03a0*/  FADD R0, R0, -R19 ;  /* 0x8000001300007221 */ /* 0x000fe40000000000 */
[----:B------:R-:W-:-:S04]  /*03b0*/  FMUL R5, R4, R4 ;  /* 0x0000000404057220 */ /* 0x000fc80000400000 */
[----:B------:R-:W-:-:S04]  /*03c0*/  FFMA R0, R0, R0, R5 ;  /* 0x0000000000007223 */ /* 0x000fc80000000005 */
[----:B------:R0:W1:Y:S01]  /*03d0*/  MUFU.RSQ R5, R0 ;  /* 0x0000000000057308 */ /* 0x0000620000001400 */
[----:B------:R-:W-:-:S04]  /*03e0*/  IADD3 R4, PT, PT, R0, -0xd000000, RZ ;  /* 0xf300000000047810 */ /* 0x000fc80007ffe0ff */
[----:B------:R-:W-:-:S13]  /*03f0*/  ISETP.GT.U32.AND P0, PT, R4, 0x727fffff, PT ;  /* 0x727fffff0400780c */ /* 0x000fda0003f04070 */
[----:B01----:R-:W-:Y:S05]  /*0400*/  @!P0 BRA `(.L_x_1) ;  /* 0x00000000000c8947 */ /* 0x003fea0003800000 */
[----:B------:R-:W-:-:S07]  /*0410*/  MOV R9, 0x430 ;  /* 0x0000043000097802 */ /* 0x000fce0000000f00 */
[----:B------:R-:W-:Y:S05]  /*0420*/  CALL.REL.NOINC `($__internal_0_$__cuda_sm20_sqrt_rn_f32_slowpath) ;  /* 0x0000000000347944 */ /* 0x000fea0003c00000 */
[----:B------:R-:W-:Y:S05]  /*0430*/  BRA `(.L_x_2) ;  /* 0x0000000000107947 */ /* 0x000fea0003800000 */
.L_x_1:
[----:B------:R-:W-:Y:S01]  /*0440*/  FMUL.FTZ R7, R0, R5 ;  /* 0x0000000500077220 */ /* 0x000fe20000410000 */
[----:B------:R-:W-:-:S03]  /*0450*/  FMUL.FTZ R5, R5, 0.5 ;  /* 0x3f00000005057820 */ /* 0x000fc60000410000 */
[----:B------:R-:W-:-:S04]  /*0460*/  FFMA R0, -R7, R7, R0 ;  /* 0x0000000707007223 */ /* 0x000fc80000000100 */
[----:B------:R-:W-:-:S07]  /*0470*/  FFMA R7, R0, R5, R7 ;  /* 0x0000000500077223 */ /* 0x000fce0000000007 */
.L_x_2:
[----:B------:R-:W-:Y:S05]  /*0480*/  BSYNC.RECONVERGENT B0 ;  /* 0x0000000000007941 */ /* 0x000fea0003800200 */
.L_x_0:
[----:B------:R-:W0:Y:S08]  /*0490*/  LDC R9, c[0x0][0x380] ;  /* 0x0000e000ff097b82 */ /* 0x000e300000000800 */
[----:B------:R-:W1:Y:S01]  /*04a0*/  LDC.64 R4, c[0x0][0x390] ;  /* 0x0000e400ff047b82 */ /* 0x000e620000000a00 */
[----:B0-----:R-:W-:-:S05]  /*04b0*/  IMAD R2, R2, R9, R9 ;  /* 0x0000000902027224 */ /* 0x001fca00078e0209 */
[----:B------:R-:W-:-:S05]  /*04c0*/  IADD3 R3, PT, PT, R3, 0x1, R2 ;  /* 0x0000000103037810 */ /* 0x000fca0007ffe002 */
[----:B-1----:R-:W-:-:S05]  /*04d0*/  IMAD.WIDE.U32 R2, R3, 0x4, R4 ;  /* 0x0000000403027825 */ /* 0x002fca00078e0004 */
[----:B------:R-:W-:Y:S01]  /*04e0*/  STG.E desc[UR6][R2.64], R7 ;  /* 0x0000000702007986 */ /* 0x000fe2000c101906 */
[----:B------:R-:W-:Y:S05]  /*04f0*/  EXIT ;  /* 0x000000000000794d */ /* 0x000fea0003800000 */
        .weak           $__internal_0_$__cuda_sm20_sqrt_rn_f32_slowpath
        .type           $__internal_0_$__cuda_sm20_sqrt_rn_f32_slowpath,@function
        .size           $__internal_0_$__cuda_sm20_sqrt_rn_f32_slowpath,(.L_x_7 - $__internal_0_$__cuda_sm20_sqrt_rn_f32_slowpath)
$__internal_0_$__cuda_sm20_sqrt_rn_f32_slowpath:
[----:B------:R-:W-:-:S13]  /*0500*/  LOP3.LUT P0, RZ, R0, 0x7fffffff, RZ, 0xc0, !PT ;  /* 0x7fffffff00ff7812 */ /* 0x000fda000780c0ff */
[----:B------:R-:W-:Y:S01]  /*0510*/  @!P0 MOV R4, R0 ;  /* 0x0000000000048202 */ /* 0x000fe20000000f00 */
[----:B------:R-:W-:Y:S06]  /*0520*/  @!P0 BRA `(.L_x_3) ;  /* 0x0000000000408947 */ /* 0x000fec0003800000 */
[----:B------:R-:W-:-:S13]  /*0530*/  FSETP.GEU.FTZ.AND P0, PT, R0, RZ, PT ;  /* 0x000000ff0000720b */ /* 0x000fda0003f1e000 */
[----:B------:R-:W-:Y:S01]  /*0540*/  @!P0 MOV R4, 0x7fffffff ;  /* 0x7fffffff00048802 */ /* 0x000fe20000000f00 */
[----:B------:R-:W-:Y:S06]  /*0550*/  @!P0 BRA `(.L_x_3) ;  /* 0x0000000000348947 */ /* 0x000fec0003800000 */
[----:B------:R-:W-:-:S13]  /*0560*/  FSETP.GTU.FTZ.AND P0, PT, |R0|, +INF , PT ;  /* 0x7f8000000000780b */ /* 0x000fda0003f1c200 */
[----:B------:R-:W-:Y:S01]  /*0570*/  @P0 FADD.FTZ R4, R0, 1 ;  /* 0x3f80000000040421 */ /* 0x000fe20000010000 */
[----:B------:R-:W-:Y:S06]  /*0580*/  @P0 BRA `(.L_x_3) ;  /* 0x0000000000280947 */ /* 0x000fec0003800000 */
[----:B------:R-:W-:-:S13]  /*0590*/  FSETP.NEU.FTZ.AND P0, PT, |R0|, +INF , PT ;  /* 0x7f8000000000780b */ /* 0x000fda0003f1d200 */
[----:B------:R-:W-:-:S04]  /*05a0*/  @P0 FFMA R5, R0, 1.84467440737095516160e+19, RZ ;  /* 0x5f80000000050823 */ /* 0x000fc800000000ff */
[----:B------:R-:W0:Y:S02]  /*05b0*/  @P0 MUFU.RSQ R4, R5 ;  /* 0x0000000500040308 */ /* 0x000e240000001400 */
[----:B0-----:R-:W-:Y:S01]  /*05c0*/  @P0 FMUL.FTZ R6, R5, R4 ;  /* 0x0000000405060220 */ /* 0x001fe20000410000 */
[----:B------:R-:W-:Y:S01]  /*05d0*/  @P0 FMUL.FTZ R8, R4, 0.5 ;  /* 0x3f00000004080820 */ /* 0x000fe20000410000 */
[----:B------:R-:W-:Y:S02]  /*05e0*/  @!P0 MOV R4, R0 ;  /* 0x0000000000048202 */ /* 0x000fe40000000f00 */
[----:B------:R-:W-:-:S04]  /*05f0*/  @P0 FADD.FTZ R7, -R6, -RZ ;  /* 0x800000ff06070221 */ /* 0x000fc80000010100 */
[----:B------:R-:W-:-:S04]  /*0600*/  @P0 FFMA R7, R6, R7, R5 ;  /* 0x0000000706070223 */ /* 0x000fc80000000005 */
[----:B------:R-:W-:-:S04]  /*0610*/  @P0 FFMA R7, R7, R8, R6 ;  /* 0x0000000807070223 */ /* 0x000fc80000000006 */
[----:B------:R-:W-:-:S07]  /*0620*/  @P0 FMUL.FTZ R4, R7, 2.3283064365386962891e-10 ;  /* 0x2f80000007040820 */ /* 0x000fce0000410000 */
.L_x_3:
[----:B------:R-:W-:Y:S01]  /*0630*/  HFMA2 R5, -RZ, RZ, 0, 0 ;  /* 0x00000000ff057431 */ /* 0x000fe200000001ff */
[----:B------:R-:W-:Y:S02]  /*0640*/  MOV R7, R4 ;  /* 0x0000000400077202 */ /* 0x000fe40000000f00 */
[----:B------:R-:W-:-:S04]  /*0650*/  MOV R4, R9 ;  /* 0x0000000900047202 */ /* 0x000fc80000000f00 */
[----:B------:R-:W-:Y:S05]  /*0660*/  RET.REL.NODEC R4 `(_Z9gpu_sobeliiPKfPf) ;  /* 0xfffffff804647950 */ /* 0x000fea0003c3ffff */
.L_x_4:
[----:B------:R-:W-:-:S00]  /*0670*/  BRA `(.L_x_4) ;  /* 0xfffffffc00fc7947 */ /* 0x000fc0000383ffff */
[----:B------:R-:W-:-:S00]  /*0680*/  NOP ;  /* 0x0000000000007918 */ /* 0x000fc00000000000 */
[----:B------:R-:W-:-:S00]  /*0690*/  NOP ;  /* 0x0000000000007918 */ /* 0x000fc00000000000 */
[----:B------:R-:W-:-:S00]  /*06a0*/  NOP ;  /* 0x0000000000007918 */ /* 0x000fc00000000000 */
[----:B------:R-:W-:-:S00]  /*06b0*/  NOP ;  /* 0x0000000000007918 */ /* 0x000fc00000000000 */
[----:B------:R-:W-:-:S00]  /*06c0*/  NOP ;  /* 0x0000000000007918 */ /* 0x000fc00000000000 */
[----:B------:R-:W-:-:S00]  /*06d0*/  NOP ;  /* 0x0000000000007918 */ /* 0x000fc00000000000 */
[----:B------:R-:W-:-:S00]  /*06e0*/  NOP ;  /* 0x0000000000007918 */ /* 0x000fc00000000000 */
[----:B------:R-:W-:-:S00]  /*06f0*/  NOP ;  /* 0x0000000000007918 */ /* 0x000fc00000000000 */
.L_x_7:


//--------------------- .text._Z12gpu_gaussianiiPKfPf --------------------------
	.section	.text._Z12gpu_gaussianiiPKfPf,"ax",@progbits
	.align	128
        .global         _Z12gpu_gaussianiiPKfPf
        .type           _Z12gpu_gaussianiiPKfPf,@function
        .size           _Z12gpu_gaussianiiPKfPf,(.L_x_9 - _Z12gpu_gaussianiiPKfPf)
        .other          _Z12gpu_gaussianiiPKfPf,@"STO_CUDA_ENTRY STV_DEFAULT"
_Z12gpu_gaussianiiPKfPf:
.text._Z12gpu_gaussianiiPKfPf:
[----:B------:R-:W-:Y:S01]  /*0000*/  LDC R1, c[0x0][0x37c] ;  /* 0x0000df00ff017b82 */ /* 0x000fe20000000800 */
[----:B------:R-:W0:Y:S07]  /*0010*/  S2R R11, SR_TID.Y ;  /* 0x00000000000b7919 */ /* 0x000e2e0000002200 */
[----:B------:R-:W1:Y:S01]  /*0020*/  LDC.64 R2, c[0x0][0x380] ;  /* 0x0000e000ff027b82 */ /* 0x000e620000000a00 */
[----:B------:R-:W0:Y:S01]  /*0030*/  S2R R6, SR_CTAID.Y ;  /* 0x0000000000067919 */ /* 0x000e220000002600 */
[----:B------:R-:W2:Y:S01]  /*0040*/  S2R R8, SR_TID.X ;  /* 0x0000000000087919 */ /* 0x000ea20000002100 */
[----:B------:R-:W2:Y:S01]  /*0050*/  S2R R7, SR_CTAID.X ;  /* 0x0000000000077919 */ /* 0x000ea20000002500 */
[----:B0-----:R-:W-:-:S04]  /*0060*/  LEA R6, R6, R11, 0x4 ;  /* 0x0000000b06067211 */ /* 0x001fc800078e20ff */
[----:B-1----:R-:W-:Y:S02]  /*0070*/  ISETP.GE.U32.AND P0, PT, R6, R3, PT ;  /* 0x000000030600720c */ /* 0x002fe40003f06070 */
[----:B--2---:R-:W-:-:S04]  /*0080*/  LEA R7, R7, R8, 0x4 ;  /* 0x0000000807077211 */ /* 0x004fc800078e20ff */
[----:B------:R-:W-:-:S13]  /*0090*/  ISETP.GE.U32.OR P0, PT, R7, R2, P0 ;  /* 0x000000020700720c */ /* 0x000fda0000706470 */
[----:B------:R-:W-:Y:S05]  /*00a0*/  @P0 EXIT ;  /* 0x000000000000094d */ /* 0x000fea0003800000 */
[----:B------:R-:W0:Y:S01]  /*00b0*/  LDC.64 R4, c[0x0][0x388] ;  /* 0x0000e200ff047b82 */ /* 0x000e220000000a00 */
[----:B------:R-:W1:Y:S01]  /*00c0*/  LDCU.64 UR6, c[0x0][0x358] ;  /* 0x00006b00ff0677ac */ /* 0x000e620008000a00 */
[----:B------:R-:W-:-:S04]  /*00d0*/  IMAD R9, R6, R2, R7 ;  /* 0x0000000206097224 */ /* 0x000fc800078e0207 */
        /* <DEDUP_REMOVED lines=11> */
[----:B------:R-:W-:Y:S02]  /*0190*/  IADD3 R3, PT, PT, R3, -0x2, RZ ;  /* 0xfffffffe03037810 */ /* 0x000fe40007ffe0ff */
[----:B------:R-:W-:Y:S02]  /*01a0*/  IADD3 R0, PT, PT, R2, -0x2, RZ ;  /* 0xfffffffe02007810 */ /* 0x000fe40007ffe0ff */
[----:B------:R-:W-:-:S04]  /*01b0*/  ISETP.GE.U32.AND P0, PT, R6, R3, PT ;  /* 0x000000030600720c */ /* 0x000fc80003f06070 */
[----:B------:R-:W-:-:S13]  /*01c0*/  ISETP.GE.U32.OR P0, PT, R7, R0, P0 ;  /* 0x000000000700720c */ /* 0x000fda0000706470 */
[----:B------:R-:W-:Y:S05]  /*01d0*/  @P0 EXIT ;  /* 0x000000000000094d */ /* 0x000fea0003800000 */
[----:B------:R-:W1:Y:S01]  /*01e0*/  LDS R0, [R9] ;  /* 0x0000000009007984 */ /* 0x000e620000000800 */
[----:B0-----:R-:W0:Y:S01]  /*01f0*/  LDC.64 R4, c[0x0][0x390] ;  /* 0x0000e400ff047b82 */ /* 0x001e220000000a00 */
[----:B------:R-:W-:Y:S02]  /*0200*/  IMAD R2, R6, R2, R2 ;  /* 0x0000000206027224 */ /* 0x000fe400078e0202 */
[----:B------:R-:W2:Y:S03]  /*0210*/  LDS R3, [R9+0x4] ;  /* 0x0000040009037984 */ /* 0x000ea60000000800 */
[----:B------:R-:W-:Y:S01]  /*0220*/  IADD3 R7, PT, PT, R7, 0x1, R2 ;  /* 0x0000000107077810 */ /* 0x000fe20007ffe002 */
[----:B------:R-:W3:Y:S04]  /*0230*/  LDS R11, [R9+0x8] ;  /* 0x00000800090b7984 */ /* 0x000ee80000000800 */
[----:B------:R-:W4:Y:S04]  /*0240*/  LDS R13, [R9+0x48] ;  /* 0x00004800090d7984 */ /* 0x000f280000000800 */
[----:B------:R-:W5:Y:S04]  /*0250*/  LDS R15, [R9+0x4c] ;  /* 0x00004c00090f7984 */ /* 0x000f680000000800 */
[----:B------:R-:W5:Y:S04]  /*0260*/  LDS R17, [R9+0x50] ;  /* 0x0000500009117984 */ /* 0x000f680000000800 */
[----:B------:R-:W5:Y:S01]  /*0270*/  LDS R19, [R9+0x90] ;  /* 0x0000900009137984 */ /* 0x000f620000000800 */
[----:B0-----:R-:W-:-:S03]  /*0280*/  IMAD.WIDE.U32 R4, R7, 0x4, R4 ;  /* 0x0000000407047825 */ /* 0x001fc600078e0004 */
[----:B------:R-:W0:Y:S04]  /*0290*/  LDS R21, [R9+0x94] ;  /* 0x0000940009157984 */ /* 0x000e280000000800 */
[----:B------:R-:W0:Y:S01]  /*02a0*/  LDS R23, [R9+0x98] ;  /* 0x0000980009177984 */ /* 0x000e220000000800 */
[----:B-1----:R-:W-:-:S04]  /*02b0*/  FFMA R0, R0, 0.0625, RZ ;  /* 0x3d80000000007823 */ /* 0x002fc800000000ff */
[----:B--2---:R-:W-:-:S04]  /*02c0*/  FFMA R0, R3, 0.125, R0 ;  /* 0x3e00000003007823 */ /* 0x004fc80000000000 */
[----:B---3--:R-:W-:-:S04]  /*02d0*/  FFMA R0, R11, 0.0625, R0 ;  /* 0x3d8000000b007823 */ /* 0x008fc80000000000 */
[----:B----4-:R-:W-:-:S04]  /*02e0*/  FFMA R0, R13, 0.125, R0 ;  /* 0x3e0000000d007823 */ /* 0x010fc80000000000 */
[----:B-----5:R-:W-:-:S04]  /*02f0*/  FFMA R0, R15, 0.25, R0 ;  /* 0x3e8000000f007823 */ /* 0x020fc80000000000 */
[----:B------:R-:W-:-:S04]  /*0300*/  FFMA R0, R17, 0.125, R0 ;  /* 0x3e00000011007823 */ /* 0x000fc80000000000 */
[----:B------:R-:W-:-:S04]  /*0310*/  FFMA R0, R19, 0.0625, R0 ;  /* 0x3d80000013007823 */ /* 0x000fc80000000000 */
[----:B0-----:R-:W-:-:S04]  /*0320*/  FFMA R0, R21, 0.125, R0 ;  /* 0x3e00000015007823 */ /* 0x001fc80000000000 */
[----:B------:R-:W-:-:S05]  /*0330*/  FFMA R23, R23, 0.0625, R0 ;  /* 0x3d80000017177823 */ /* 0x000fca0000000000 */
[----:B------:R-:W-:Y:S01]  /*0340*/  STG.E desc[UR6][R4.64], R23 ;  /* 0x0000001704007986 */ /* 0x000fe2000c101906 */
[----:B------:R-:W-:Y:S05]  /*0350*/  EXIT ;  /* 0x000000000000794d */ /* 0x000fea0003800000 */
.L_x_5:
        /* <DEDUP_REMOVED lines=10> */
.L_x_9:


//--------------------- .text._Z13gpu_grayscaleiiPfS_ --------------------------
	.section	.text._Z13gpu_grayscaleiiPfS_,"ax",@progbits
	.align	128
        .global         _Z13gpu_grayscaleiiPfS_
        .type           _Z13gpu_grayscaleiiPfS_,@function
        .size           _Z13gpu_grayscaleiiPfS_,(.L_x_10 - _Z13gpu_grayscaleiiPfS_)
        .other          _Z13gpu_grayscaleiiPfS_,@"STO_CUDA_ENTRY STV_DEFAULT"
_Z13gpu_grayscaleiiPfS_:
.text._Z13gpu_grayscaleiiPfS_:
[----:B------:R-:W-:Y:S01]  /*0000*/  LDC R1, c[0x0][0x37c] ;  /* 0x0000df00ff017b82 */ /* 0x000fe20000000800 */
[----:B------:R-:W0:Y:S01]  /*0010*/  S2R R5, SR_TID.Y ;  /* 0x0000000000057919 */ /* 0x000e220000002200 */
[----:B------:R-:W1:Y:S01]  /*0020*/  LDCU UR4, c[0x0][0x360] ;  /* 0x00006c00ff0477ac */ /* 0x000e620008000800 */
[----:B------:R-:W0:Y:S01]  /*0030*/  S2R R2, SR_CTAID.Y ;  /* 0x0000000000027919 */ /* 0x000e220000002600 */
[----:B------:R-:W0:Y:S01]  /*0040*/  LDCU UR5, c[0x0][0x364] ;  /* 0x00006c80ff0577ac */ /* 0x000e220008000800 */
[----:B------:R-:W1:Y:S01]  /*0050*/  S2R R0, SR_TID.X ;  /* 0x0000000000007919 */ /* 0x000e620000002100 */
[----:B------:R-:W2:Y:S01]  /*0060*/  LDCU.64 UR6, c[0x0][0x380] ;  /* 0x00007000ff0677ac */ /* 0x000ea20008000a00 */
[----:B------:R-:W1:Y:S01]  /*0070*/  S2R R3, SR_CTAID.X ;  /* 0x0000000000037919 */ /* 0x000e620000002500 */
[----:B0-----:R-:W-:-:S05]  /*0080*/  IMAD R5, R2, UR5, R5 ;  /* 0x0000000502057c24 */ /* 0x001fca000f8e0205 */
[----:B--2---:R-:W-:Y:S01]  /*0090*/  ISETP.GE.U32.AND P0, PT, R5, UR7, PT ;  /* 0x0000000705007c0c */ /* 0x004fe2000bf06070 */
[----:B-1----:R-:W-:-:S05]  /*00a0*/  IMAD R0, R3, UR4, R0 ;  /* 0x0000000403007c24 */ /* 0x002fca000f8e0200 */
[----:B------:R-:W-:-:S13]  /*00b0*/  ISETP.GE.U32.OR P0, PT, R0, UR6, P0 ;  /* 0x0000000600007c0c */ /* 0x000fda0008706470 */
[----:B------:R-:W-:Y:S05]  /*00c0*/  @P0 EXIT ;  /* 0x000000000000094d */ /* 0x000fea0003800000 */
[----:B------:R-:W0:Y:S01]  /*00d0*/  LDC.64 R2, c[0x0][0x388] ;  /* 0x0000e200ff027b82 */ /* 0x000e220000000a00 */
[----:B------:R-:W1:Y:S01]  /*00e0*/  LDCU.64 UR4, c[0x0][0x358] ;  /* 0x00006b00ff0477ac */ /* 0x000e620008000a00 */
[----:B------:R-:W-:-:S05]  /*00f0*/  IMAD R7, R5, UR6, R0 ;  /* 0x0000000605077c24 */ /* 0x000fca000f8e0200 */
[----:B------:R-:W-:-:S05]  /*0100*/  LEA R5, R7, R7, 0x1 ;  /* 0x0000000707057211 */ /* 0x000fca00078e08ff */
[----:B0-----:R-:W-:Y:S02]  /*0110*/  IMAD.WIDE.U32 R2, R5, 0x4, R2 ;  /* 0x0000000405027825 */ /* 0x001fe400078e0002 */
[----:B------:R-:W0:Y:S03]  /*0120*/  LDC.64 R4, c[0x0][0x390] ;  /* 0x0000e400ff047b82 */ /* 0x000e260000000a00 */
[----:B-1----:R-:W2:Y:S04]  /*0130*/  LDG.E R6, desc[UR4][R2.64+0x4] ;  /* 0x0000040402067981 */ /* 0x002ea8000c1e1900 */
[----:B------:R-:W3:Y:S04]  /*0140*/  LDG.E R0, desc[UR4][R2.64] ;  /* 0x0000000402007981 */ /* 0x000ee8000c1e1900 */
[----:B------:R-:W4:Y:S01]  /*0150*/  LDG.E R11, desc[UR4][R2.64+0x8] ;  /* 0x00000804020b7981 */ /* 0x000f22000c1e1900 */
[----:B0-----:R-:W-:-:S04]  /*0160*/  IMAD.WIDE.U32 R4, R7, 0x4, R4 ;  /* 0x0000000407047825 */ /* 0x001fc800078e0004 */
[----:B--2---:R-:W-:-:S04]  /*0170*/  FMUL R9, R6, 0.71520000696182250977 ;  /* 0x3f37175906097820 */ /* 0x004fc80000400000 */
[----:B---3--:R-:W-:-:S04]  /*0180*/  FFMA R0, R0, 0.072200000286102294922, R9 ;  /* 0x3d93dd9800007823 */ /* 0x008fc80000000009 */
[----:B----4-:R-:W-:-:S05]  /*0190*/  FFMA R11, R11, 0.21259999275207519531, R0 ;  /* 0x3e59b3d00b0b7823 */ /* 0x010fca0000000000 */
[----:B------:R-:W-:Y:S01]  /*01a0*/  STG.E desc[UR4][R4.64], R11 ;  /* 0x0000000b04007986 */ /* 0x000fe2000c101904 */
[----:B------:R-:W-:Y:S05]  /*01b0*/  EXIT ;  /* 0x000000000000794d */ /* 0x000fea0003800000 */
.L_x_6:
        /* <DEDUP_REMOVED lines=12> */
.L_x_10:


//--------------------- .nv.shared._Z9gpu_sobeliiPKfPf --------------------------
	.section	.nv.shared._Z9gpu_sobeliiPKfPf,"aw",@nobits
	.sectionflags	@""
	.align	4
.nv.shared._Z9gpu_sobeliiPKfPf:
	.zero		2320


//--------------------- .nv.shared.reserved.0     --------------------------
	.section	.nv.shared.reserved.0,"aw",@nobits
	.weak		__nv_reservedSMEM_offset_0_alias
	.size		__nv_reservedSMEM_offset_0_alias, 0, 64
	.other		__nv_reservedSMEM_offset_0_alias,@"STO_CUDA_RESERVED_SHARED STV_DEFAULT"
__nv_reservedSMEM_offset_0_alias:
	.zero		0
	.zero		64


//--------------------- .nv.shared._Z12gpu_gaussianiiPKfPf --------------------------
	.section	.nv.shared._Z12gpu_gaussianiiPKfPf,"aw",@nobits
	.sectionflags	@""
	.align	4
.nv.shared._Z12gpu_gaussianiiPKfPf:
	.zero		2320


//--------------------- .nv.constant0._Z9gpu_sobeliiPKfPf --------------------------
	.section	.nv.constant0._Z9gpu_sobeliiPKfPf,"a",@progbits
	.sectionflags	@""
	.align	4
.nv.constant0._Z9gpu_sobeliiPKfPf:
	.zero		920


//--------------------- .nv.constant0._Z12gpu_gaussianiiPKfPf --------------------------
	.section	.nv.constant0._Z12gpu_gaussianiiPKfPf,"a",@progbits
	.sectionflags	@""
	.align	4
.nv.constant0._Z12gpu_gaussianiiPKfPf:
	.zero		920


//--------------------- .nv.constant0._Z13gpu_grayscaleiiPfS_ --------------------------
	.section	.nv.constant0._Z13gpu_grayscaleiiPfS_,"a",@progbits
	.sectionflags	@""
	.align	4
.nv.constant0._Z13gpu_grayscaleiiPfS_:
	.zero		920


//--------------------- SYMBOLS --------------------------

	.type		.nv.reservedSmem.offset0,@object
	.size		.nv.reservedSmem.offset0,0x4
	.type		.nv.reservedSmem.cap,@object
	.size		.nv.reservedSmem.cap,0x4
